//
// Generated by NVIDIA NVVM Compiler
//
// Compiler Build ID: CL-36424714
// Cuda compilation tools, release 13.0, V13.0.88
// Based on NVVM 20.0.0
//

.version 9.0
.target sm_100
.address_size 64

	// .globl	_Z19QuarterAreaOfCirclePf
// _ZZ19QuarterAreaOfCirclePfE11segmentArea has been demoted

.visible .entry _Z19QuarterAreaOfCirclePf(
	.param .u64 .ptr .align 1 _Z19QuarterAreaOfCirclePf_param_0
)
{
	.reg .pred 	%p<6>;
	.reg .b32 	%r<32>;
	.reg .b32 	%f<27>;
	.reg .b64 	%rd<5>;
	// demoted variable
	.shared .align 4 .b8 _ZZ19QuarterAreaOfCirclePfE11segmentArea[128];
	ld.param.u64 	%rd2, [_Z19QuarterAreaOfCirclePf_param_0];
	mov.u32 	%r1, %ctaid.x;
	cvt.rn.f32.u32 	%f1, %r1;
	mov.u32 	%r17, %nctaid.x;
	div.u32 	%r18, 100, %r17;
	cvt.rn.f32.u32 	%f2, %r18;
	mul.f32 	%f3, %f1, %f2;
	mov.u32 	%r2, %tid.x;
	cvt.rn.f32.u32 	%f4, %r2;
	fma.rn.f32 	%f5, %f4, 0f38D1B717, %f3;
	mul.f32 	%f6, %f5, %f5;
	mov.f32 	%f7, 0f461C4000;
	sub.f32 	%f8, %f7, %f6;
	abs.f32 	%f9, %f8;
	sqrt.rn.f32 	%f10, %f9;
	mul.f32 	%f11, %f10, 0f38D1B717;
	shl.b32 	%r19, %r2, 2;
	mov.u32 	%r20, _ZZ19QuarterAreaOfCirclePfE11segmentArea;
	add.s32 	%r21, %r20, %r19;
	st.shared.f32 	[%r21], %f11;
	bar.sync 	0;
	setp.eq.s32 	%p1, %r2, 0;
	@%p1 bra 	$L__BB0_7;
	cvta.to.global.u64 	%rd3, %rd2;
	mul.wide.u32 	%rd4, %r1, 4;
	add.s64 	%rd1, %rd3, %rd4;
	and.b32  	%r3, %r2, 3;
	setp.lt.u32 	%p2, %r2, 4;
	mov.b32 	%r29, 0;
	@%p2 bra 	$L__BB0_4;
	and.b32  	%r29, %r2, 1020;
	add.s32 	%r27, %r20, 8;
	neg.s32 	%r28, %r29;
$L__BB0_3:
	ld.shared.f32 	%f12, [%r27+-8];
	ld.global.f32 	%f13, [%rd1];
	add.f32 	%f14, %f12, %f13;
	st.global.f32 	[%rd1], %f14;
	bar.sync 	0;
	ld.shared.f32 	%f15, [%r27+-4];
	ld.global.f32 	%f16, [%rd1];
	add.f32 	%f17, %f15, %f16;
	st.global.f32 	[%rd1], %f17;
	bar.sync 	0;
	ld.shared.f32 	%f18, [%r27];
	ld.global.f32 	%f19, [%rd1];
	add.f32 	%f20, %f18, %f19;
	st.global.f32 	[%rd1], %f20;
	bar.sync 	0;
	ld.shared.f32 	%f21, [%r27+4];
	ld.global.f32 	%f22, [%rd1];
	add.f32 	%f23, %f21, %f22;
	st.global.f32 	[%rd1], %f23;
	bar.sync 	0;
	add.s32 	%r28, %r28, 4;
	add.s32 	%r27, %r27, 16;
	setp.ne.s32 	%p3, %r28, 0;
	@%p3 bra 	$L__BB0_3;
$L__BB0_4:
	setp.eq.s32 	%p4, %r3, 0;
	@%p4 bra 	$L__BB0_7;
	shl.b32 	%r25, %r29, 2;
	add.s32 	%r31, %r20, %r25;
	neg.s32 	%r30, %r3;
$L__BB0_6:
	.pragma "nounroll";
	ld.shared.f32 	%f24, [%r31];
	ld.global.f32 	%f25, [%rd1];
	add.f32 	%f26, %f24, %f25;
	st.global.f32 	[%rd1], %f26;
	bar.sync 	0;
	add.s32 	%r31, %r31, 4;
	add.s32 	%r30, %r30, 1;
	setp.ne.s32 	%p5, %r30, 0;
	@%p5 bra 	$L__BB0_6;
$L__BB0_7:
	ret;

}


// ===== COMPILED SASS (sm_100) =====

	.target	sm_100

	.elftype	@"ET_EXEC"


//--------------------- .note.nv.tkinfo           --------------------------
	.section	.note.nv.tkinfo,"",@"SHT_NOTE"
	.sectionflags	@"SHF_NOTE_NV_TKINFO"
	.tkinfo
        /*0018*/ 	.word	0x00000002
        /*0030*/ 	.string	""
        /*0030*/ 	.string	"ptxas"
        /*0030*/ 	.string	"Cuda compilation tools, release 13.0, V13.0.88"
        /*0030*/ 	.string	"Build cuda_13.0.r13.0/compiler.36424714_0"
        /*0030*/ 	.string	"-arch sm_100 -m 64 "



//--------------------- .note.nv.cuinfo           --------------------------
	.section	.note.nv.cuinfo,"",@"SHT_NOTE"
	.sectionflags	@"SHF_NOTE_NV_CUINFO"
        /*0018*/ 	.short	0x0002
        /*001a*/ 	.short	0x0064
        /*001c*/ 	.short	0x0082
	.zero		2


//--------------------- .nv.info                  --------------------------
	.section	.nv.info,"",@"SHT_CUDA_INFO"
	.align	4


	//----- nvinfo : EIATTR_REGCOUNT
	.align		4
        /*0000*/ 	.byte	0x04, 0x2f
        /*0002*/ 	.short	(.L_1 - .L_0)
	.align		4
.L_0:
        /*0004*/ 	.word	index@(_Z19QuarterAreaOfCirclePf)
        /*0008*/ 	.word	0x0000000e


	//----- nvinfo : EIATTR_FRAME_SIZE
	.align		4
.L_1:
        /*000c*/ 	.byte	0x04, 0x11
        /*000e*/ 	.short	(.L_3 - .L_2)
	.align		4
.L_2:
        /*0010*/ 	.word	index@($__internal_0_$__cuda_sm20_sqrt_rn_f32_slowpath)
        /*0014*/ 	.word	0x00000000


	//----- nvinfo : EIATTR_FRAME_SIZE
	.align		4
.L_3:
        /*0018*/ 	.byte	0x04, 0x11
        /*001a*/ 	.short	(.L_5 - .L_4)
	.align		4
.L_4:
        /*001c*/ 	.word	index@(_Z19QuarterAreaOfCirclePf)
        /*0020*/ 	.word	0x00000000


	//----- nvinfo : EIATTR_MIN_STACK_SIZE
	.align		4
.L_5:
        /*0024*/ 	.byte	0x04, 0x12
        /*0026*/ 	.short	(.L_7 - .L_6)
	.align		4
.L_6:
        /*0028*/ 	.word	index@(_Z19QuarterAreaOfCirclePf)
        /*002c*/ 	.word	0x00000000
.L_7:


//--------------------- .nv.compat                --------------------------
	.section	.nv.compat,"",@"SHT_CUDA_COMPAT_INFO"
	.align	4
        /*0000*/ 	.byte	0x02, 0x09, 0x00, 0x00, 0x02, 0x02, 0x01, 0x00, 0x02, 0x05, 0x05, 0x00, 0x03, 0x07, 0x01, 0x01
        /*0010*/ 	.byte	0x02, 0x03, 0x00, 0x00, 0x02, 0x06, 0x01, 0x00, 0x04, 0x0b, 0x08, 0x00, 0x01, 0x00, 0x00, 0x00
        /*0020*/ 	.byte	0x00, 0x00, 0x00, 0x00


//--------------------- .nv.info._Z19QuarterAreaOfCirclePf --------------------------
	.section	.nv.info._Z19QuarterAreaOfCirclePf,"",@"SHT_CUDA_INFO"
	.sectionflags	@""
	.align	4


	//----- nvinfo : EIATTR_CUDA_API_VERSION
	.align		4
        /*0000*/ 	.byte	0x04, 0x37
        /*0002*/ 	.short	(.L_9 - .L_8)
.L_8:
        /*0004*/ 	.word	0x00000082


	//----- nvinfo : EIATTR_KPARAM_INFO
	.align		4
.L_9:
        /*0008*/ 	.byte	0x04, 0x17
        /*000a*/ 	.short	(.L_11 - .L_10)
.L_10:
        /*000c*/ 	.word	0x00000000
        /*0010*/ 	.short	0x0000
        /*0012*/ 	.short	0x0000
        /*0014*/ 	.byte	0x00, 0xf5, 0x21, 0x00


	//----- nvinfo : EIATTR_SPARSE_MMA_MASK
	.align		4
.L_11:
        /*0018*/ 	.byte	0x03, 0x50
        /*001a*/ 	.short	0x0000


	//----- nvinfo : EIATTR_MAXREG_COUNT
	.align		4
        /*001c*/ 	.byte	0x03, 0x1b
        /*001e*/ 	.short	0x00ff


	//----- nvinfo : EIATTR_NUM_BARRIERS
	.align		4
        /*0020*/ 	.byte	0x02, 0x4c
        /*0022*/ 	.byte	0x01
	.zero		1


	//----- nvinfo : EIATTR_MERCURY_ISA_VERSION
	.align		4
        /*0024*/ 	.byte	0x03, 0x5f
        /*0026*/ 	.short	0x0101


	//----- nvinfo : EIATTR_VRC_CTA_INIT_COUNT
	.align		4
        /*0028*/ 	.byte	0x02, 0x4a
	.zero		1
	.zero		1


	//----- nvinfo : EIATTR_EXIT_INSTR_OFFSETS
	.align		4
        /*002c*/ 	.byte	0x04, 0x1c
        /*002e*/ 	.short	(.L_13 - .L_12)


	//   ....[0]....
.L_12:
        /*0030*/ 	.word	0x00000360


	//   ....[1]....
        /*0034*/ 	.word	0x000005b0


	//   ....[2]....
        /*0038*/ 	.word	0x00000680


	//----- nvinfo : EIATTR_CRS_STACK_SIZE
	.align		4
.L_13:
        /*003c*/ 	.byte	0x04, 0x1e
        /*003e*/ 	.short	(.L_15 - .L_14)
.L_14:
        /*0040*/ 	.word	0x00000000


	//----- nvinfo : EIATTR_CBANK_PARAM_SIZE
	.align		4
.L_15:
        /*0044*/ 	.byte	0x03, 0x19
        /*0046*/ 	.short	0x0008


	//----- nvinfo : EIATTR_PARAM_CBANK
	.align		4
        /*0048*/ 	.byte	0x04, 0x0a
        /*004a*/ 	.short	(.L_17 - .L_16)
	.align		4
.L_16:
        /*004c*/ 	.word	index@(.nv.constant0._Z19QuarterAreaOfCirclePf)
        /*0050*/ 	.short	0x0380
        /*0052*/ 	.short	0x0008


	//----- nvinfo : EIATTR_SW_WAR
	.align		4
.L_17:
        /*0054*/ 	.byte	0x04, 0x36
        /*0056*/ 	.short	(.L_19 - .L_18)
.L_18:
        /*0058*/ 	.word	0x00000008
.L_19:


//--------------------- .nv.callgraph             --------------------------
	.section	.nv.callgraph,"",@"SHT_CUDA_CALLGRAPH"
	.align	4
	.sectionentsize	8
	.align		4
        /*0000*/ 	.word	0x00000000
	.align		4
        /*0004*/ 	.word	0xffffffff
	.align		4
        /*0008*/ 	.word	0x00000000
	.align		4
        /*000c*/ 	.word	0xfffffffe
	.align		4
        /*0010*/ 	.word	0x00000000
	.align		4
        /*0014*/ 	.word	0xfffffffd
	.align		4
        /*0018*/ 	.word	0x00000000
	.align		4
        /*001c*/ 	.word	0xfffffffc


//--------------------- .text._Z19QuarterAreaOfCirclePf --------------------------
	.section	.text._Z19QuarterAreaOfCirclePf,"ax",@progbits
	.align	128
        .global         _Z19QuarterAreaOfCirclePf
        .type           _Z19QuarterAreaOfCirclePf,@function
        .size           _Z19QuarterAreaOfCirclePf,(.L_x_9 - _Z19QuarterAreaOfCirclePf)
        .other          _Z19QuarterAreaOfCirclePf,@"STO_CUDA_ENTRY STV_DEFAULT"
_Z19QuarterAreaOfCirclePf:
.text._Z19QuarterAreaOfCirclePf:
[----:B------:R-:W-:Y:S08]  /*0000*/  LDC R1, c[0x0][0x37c] ;  /* 0x0000df00ff017b82 */ /* 0x000ff00000000800 */
[----:B------:R-:W0:Y:S01]  /*0010*/  LDC R7, c[0x0][0x370] ;  /* 0x0000dc00ff077b82 */ /* 0x000e220000000800 */
[----:B------:R-:W1:Y:S01]  /*0020*/  S2R R4, SR_TID.X ;  /* 0x0000000000047919 */ /* 0x000e620000002100 */
[----:B------:R-:W2:Y:S01]  /*0030*/  LDCU.64 UR6, c[0x0][0x358] ;  /* 0x00006b00ff0677ac */ /* 0x000ea20008000a00 */
[----:B------:R-:W-:Y:S01]  /*0040*/  BSSY.RECONVERGENT B0, `(.L_x_0) ;  /* 0x0000029000007945 */ /* 0x000fe20003800200 */
[----:B0-----:R-:W0:Y:S01]  /*0050*/  I2F.U32.RP R0, R7 ;  /* 0x0000000700007306 */ /* 0x001e220000209000 */
[----:B------:R-:W-:-:S07]  /*0060*/  ISETP.NE.U32.AND P2, PT, R7, RZ, PT ;  /* 0x000000ff0700720c */ /* 0x000fce0003f45070 */
[----:B0-----:R-:W0:Y:S02]  /*0070*/  MUFU.RCP R0, R0 ;  /* 0x0000000000007308 */ /* 0x001e240000001000 */
[----:B0-----:R-:W-:-:S06]  /*0080*/  IADD3 R3, PT, PT, R0, 0xffffffe, RZ ;  /* 0x0ffffffe00037810 */ /* 0x001fcc0007ffe0ff */
[----:B------:R-:W0:Y:S02]  /*0090*/  F2I.FTZ.U32.TRUNC.NTZ R3, R3 ;  /* 0x0000000300037305 */ /* 0x000e24000021f000 */
[----:B0-----:R-:W-:-:S04]  /*00a0*/  IMAD.MOV R2, RZ, RZ, -R3 ;  /* 0x000000ffff027224 */ /* 0x001fc800078e0a03 */
[----:B------:R-:W-:Y:S02]  /*00b0*/  IMAD R5, R2, R7, RZ ;  /* 0x0000000702057224 */ /* 0x000fe400078e02ff */
[----:B------:R-:W-:-:S05]  /*00c0*/  HFMA2 R2, -RZ, RZ, 0, 0 ;  /* 0x00000000ff027431 */ /* 0x000fca00000001ff */
[----:B------:R-:W-:Y:S01]  /*00d0*/  IMAD.HI.U32 R2, R3, R5, R2 ;  /* 0x0000000503027227 */ /* 0x000fe200078e0002 */
[----:B-1----:R-:W-:-:S05]  /*00e0*/  I2FP.F32.U32 R3, R4 ;  /* 0x0000000400037245 */ /* 0x002fca0000201000 */
[----:B------:R-:W-:Y:S02]  /*00f0*/  IMAD.HI.U32 R5, R2, 0x64, RZ ;  /* 0x0000006402057827 */ /* 0x000fe400078e00ff */
[----:B------:R-:W0:Y:S02]  /*0100*/  S2R R2, SR_CTAID.X ;  /* 0x0000000000027919 */ /* 0x000e240000002500 */
[----:B------:R-:W-:-:S04]  /*0110*/  IMAD.MOV R6, RZ, RZ, -R5 ;  /* 0x000000ffff067224 */ /* 0x000fc800078e0a05 */
[----:B------:R-:W-:-:S05]  /*0120*/  IMAD R6, R7, R6, 0x64 ;  /* 0x0000006407067424 */ /* 0x000fca00078e0206 */
[----:B------:R-:W-:-:S13]  /*0130*/  ISETP.GE.U32.AND P0, PT, R6, R7, PT ;  /* 0x000000070600720c */ /* 0x000fda0003f06070 */
[----:B------:R-:W-:Y:S01]  /*0140*/  @P0 IADD3 R6, PT, PT, R6, -R7, RZ ;  /* 0x8000000706060210 */ /* 0x000fe20007ffe0ff */
[----:B------:R-:W-:-:S03]  /*0150*/  @P0 VIADD R5, R5, 0x1 ;  /* 0x0000000105050836 */ /* 0x000fc60000000000 */
[----:B------:R-:W-:Y:S02]  /*0160*/  ISETP.GE.U32.AND P1, PT, R6, R7, PT ;  /* 0x000000070600720c */ /* 0x000fe40003f26070 */
[----:B0-----:R-:W-:-:S11]  /*0170*/  I2FP.F32.U32 R0, R2 ;  /* 0x0000000200007245 */ /* 0x001fd60000201000 */
[----:B------:R-:W-:Y:S02]  /*0180*/  @P1 IADD3 R5, PT, PT, R5, 0x1, RZ ;  /* 0x0000000105051810 */ /* 0x000fe40007ffe0ff */
[----:B------:R-:W-:-:S04]  /*0190*/  @!P2 LOP3.LUT R5, RZ, R7, RZ, 0x33, !PT ;  /* 0x00000007ff05a212 */ /* 0x000fc800078e33ff */
[----:B------:R-:W-:-:S05]  /*01a0*/  I2FP.F32.U32 R5, R5 ;  /* 0x0000000500057245 */ /* 0x000fca0000201000 */
[----:B------:R-:W-:-:S04]  /*01b0*/  FMUL R0, R0, R5 ;  /* 0x0000000500007220 */ /* 0x000fc80000400000 */
[----:B------:R-:W-:-:S04]  /*01c0*/  FFMA R0, R3, 9.9999997473787516356e-05, R0 ;  /* 0x38d1b71703007823 */ /* 0x000fc80000000000 */
[----:B------:R-:W-:-:S04]  /*01d0*/  FFMA R3, -R0, R0, 10000 ;  /* 0x461c400000037423 */ /* 0x000fc80000000100 */
[----:B------:R-:W-:Y:S01]  /*01e0*/  FADD R0, |R3|, -RZ ;  /* 0x800000ff03007221 */ /* 0x000fe20000000200 */
[----:B------:R0:W1:Y:S03]  /*01f0*/  MUFU.RSQ R6, |R3| ;  /* 0x4000000300067308 */ /* 0x0000660000001400 */
[----:B------:R-:W-:-:S05]  /*0200*/  VIADD R5, R0, 0xf3000000 ;  /* 0xf300000000057836 */ /* 0x000fca0000000000 */
[----:B------:R-:W-:-:S13]  /*0210*/  ISETP.GT.U32.AND P0, PT, R5, 0x727fffff, PT ;  /* 0x727fffff0500780c */ /* 0x000fda0003f04070 */
[----:B012---:R-:W-:Y:S05]  /*0220*/  @!P0 BRA `(.L_x_1) ;  /* 0x0000000000188947 */ /* 0x007fea0003800000 */
[----:B------:R-:W-:Y:S01]  /*0230*/  BSSY.RECONVERGENT B1, `(.L_x_2) ;  /* 0x0000003000017945 */ /* 0x000fe20003800200 */
[----:B------:R-:W-:-:S07]  /*0240*/  MOV R9, 0x260 ;  /* 0x0000026000097802 */ /* 0x000fce0000000f00 */
[----:B------:R-:W-:Y:S05]  /*0250*/  CALL.REL.NOINC `($__internal_0_$__cuda_sm20_sqrt_rn_f32_slowpath) ;  /* 0x00000004000c7944 */ /* 0x000fea0003c00000 */
[----:B------:R-:W-:Y:S05]  /*0260*/  BSYNC.RECONVERGENT B1 ;  /* 0x0000000000017941 */ /* 0x000fea0003800200 */
.L_x_2:
[----:B------:R-:W-:Y:S01]  /*0270*/  MOV R0, R3 ;  /* 0x0000000300007202 */ /* 0x000fe20000000f00 */
[----:B------:R-:W-:Y:S06]  /*0280*/  BRA `(.L_x_3) ;  /* 0x0000000000107947 */ /* 0x000fec0003800000 */
.L_x_1:
[----:B------:R-:W-:Y:S01]  /*0290*/  FMUL.FTZ R0, |R3|, R6 ;  /* 0x0000000603007220 */ /* 0x000fe20000410200 */
[----:B------:R-:W-:-:S03]  /*02a0*/  FMUL.FTZ R6, R6, 0.5 ;  /* 0x3f00000006067820 */ /* 0x000fc60000410000 */
[----:B------:R-:W-:-:S04]  /*02b0*/  FFMA R3, -R0, R0, |R3| ;  /* 0x0000000000037223 */ /* 0x000fc80000000503 */
[----:B------:R-:W-:-:S07]  /*02c0*/  FFMA R0, R3, R6, R0 ;  /* 0x0000000603007223 */ /* 0x000fce0000000000 */
.L_x_3:
[----:B------:R-:W-:Y:S05]  /*02d0*/  BSYNC.RECONVERGENT B0 ;  /* 0x0000000000007941 */ /* 0x000fea0003800200 */
.L_x_0:
[----:B------:R-:W0:Y:S01]  /*02e0*/  S2UR UR5, SR_CgaCtaId ;  /* 0x00000000000579c3 */ /* 0x000e220000008800 */
[----:B------:R-:W-:Y:S01]  /*02f0*/  UMOV UR4, 0x400 ;  /* 0x0000040000047882 */ /* 0x000fe20000000000 */
[----:B------:R-:W-:Y:S01]  /*0300*/  FMUL R0, R0, 9.9999997473787516356e-05 ;  /* 0x38d1b71700007820 */ /* 0x000fe20000400000 */
[----:B------:R-:W-:Y:S01]  /*0310*/  ISETP.NE.AND P0, PT, R4, RZ, PT ;  /* 0x000000ff0400720c */ /* 0x000fe20003f05270 */
[----:B0-----:R-:W-:-:S06]  /*0320*/  ULEA UR4, UR5, UR4, 0x18 ;  /* 0x0000000405047291 */ /* 0x001fcc000f8ec0ff */
[----:B------:R-:W-:-:S05]  /*0330*/  LEA R3, R4, UR4, 0x2 ;  /* 0x0000000404037c11 */ /* 0x000fca000f8e10ff */
[----:B------:R0:W-:Y:S01]  /*0340*/  STS [R3], R0 ;  /* 0x0000000003007388 */ /* 0x0001e20000000800 */
[----:B------:R-:W-:Y:S06]  /*0350*/  BAR.SYNC.DEFER_BLOCKING 0x0 ;  /* 0x0000000000007b1d */ /* 0x000fec0000010000 */
[----:B------:R-:W-:Y:S05]  /*0360*/  @!P0 EXIT ;  /* 0x000000000000894d */ /* 0x000fea0003800000 */
[----:B------:R-:W1:Y:S01]  /*0370*/  LDC.64 R6, c[0x0][0x380] ;  /* 0x0000e000ff067b82 */ /* 0x000e620000000a00 */
[C---:B------:R-:W-:Y:S01]  /*0380*/  ISETP.GE.U32.AND P0, PT, R4.reuse, 0x4, PT ;  /* 0x000000040400780c */ /* 0x040fe20003f06070 */
[----:B------:R-:W-:Y:S01]  /*0390*/  HFMA2 R5, -RZ, RZ, 0, 0 ;  /* 0x00000000ff057431 */ /* 0x000fe200000001ff */
[----:B0-----:R-:W-:-:S04]  /*03a0*/  LOP3.LUT R0, R4, 0x3, RZ, 0xc0, !PT ;  /* 0x0000000304007812 */ /* 0x001fc800078ec0ff */
[----:B------:R-:W-:Y:S01]  /*03b0*/  ISETP.NE.AND P1, PT, R0, RZ, PT ;  /* 0x000000ff0000720c */ /* 0x000fe20003f25270 */
[----:B-1----:R-:W-:-:S06]  /*03c0*/  IMAD.WIDE.U32 R2, R2, 0x4, R6 ;  /* 0x0000000402027825 */ /* 0x002fcc00078e0006 */
[----:B------:R-:W-:Y:S06]  /*03d0*/  @!P0 BRA `(.L_x_4) ;  /* 0x0000000000748947 */ /* 0x000fec0003800000 */
[----:B------:R-:W-:Y:S01]  /*03e0*/  UIADD3 UR5, UPT, UPT, UR4, 0x8, URZ ;  /* 0x0000000804057890 */ /* 0x000fe2000fffe0ff */
[----:B------:R-:W-:-:S04]  /*03f0*/  LOP3.LUT R5, R4, 0x3fc, RZ, 0xc0, !PT ;  /* 0x000003fc04057812 */ /* 0x000fc800078ec0ff */
[----:B------:R-:W-:Y:S01]  /*0400*/  IADD3 R6, PT, PT, -R5, RZ, RZ ;  /* 0x000000ff05067210 */ /* 0x000fe20007ffe1ff */
[----:B------:R-:W-:-:S07]  /*0410*/  IMAD.U32 R4, RZ, RZ, UR5 ;  /* 0x00000005ff047e24 */ /* 0x000fce000f8e00ff */
.L_x_5:
[----:B------:R-:W2:Y:S01]  /*0420*/  LDG.E R8, desc[UR6][R2.64] ;  /* 0x0000000602087981 */ /* 0x000ea2000c1e1900 */
[----:B------:R-:W-:Y:S05]  /*0430*/  WARPSYNC.ALL ;  /* 0x0000000000007948 */ /* 0x000fea0003800000 */
[----:B0-----:R-:W2:Y:S02]  /*0440*/  LDS R7, [R4+-0x8] ;  /* 0xfffff80004077984 */ /* 0x001ea40000000800 */
[----:B--2---:R-:W-:-:S05]  /*0450*/  FADD R7, R7, R8 ;  /* 0x0000000807077221 */ /* 0x004fca0000000000 */
[----:B------:R-:W-:Y:S01]  /*0460*/  STG.E desc[UR6][R2.64], R7 ;  /* 0x0000000702007986 */ /* 0x000fe2000c101906 */
[----:B------:R-:W-:Y:S06]  /*0470*/  BAR.SYNC.DEFER_BLOCKING 0x0 ;  /* 0x0000000000007b1d */ /* 0x000fec0000010000 */
[----:B------:R-:W2:Y:S04]  /*0480*/  LDG.E R9, desc[UR6][R2.64] ;  /* 0x0000000602097981 */ /* 0x000ea8000c1e1900 */
[----:B------:R-:W2:Y:S02]  /*0490*/  LDS R8, [R4+-0x4] ;  /* 0xfffffc0004087984 */ /* 0x000ea40000000800 */
[----:B--2---:R-:W-:-:S05]  /*04a0*/  FADD R9, R8, R9 ;  /* 0x0000000908097221 */ /* 0x004fca0000000000 */
[----:B------:R-:W-:Y:S01]  /*04b0*/  STG.E desc[UR6][R2.64], R9 ;  /* 0x0000000902007986 */ /* 0x000fe2000c101906 */
[----:B------:R-:W-:Y:S06]  /*04c0*/  BAR.SYNC.DEFER_BLOCKING 0x0 ;  /* 0x0000000000007b1d */ /* 0x000fec0000010000 */
[----:B------:R-:W2:Y:S04]  /*04d0*/  LDG.E R11, desc[UR6][R2.64] ;  /* 0x00000006020b7981 */ /* 0x000ea8000c1e1900 */
[----:B------:R-:W2:Y:S02]  /*04e0*/  LDS R8, [R4] ;  /* 0x0000000004087984 */ /* 0x000ea40000000800 */
[----:B--2---:R-:W-:-:S05]  /*04f0*/  FADD R11, R8, R11 ;  /* 0x0000000b080b7221 */ /* 0x004fca0000000000 */
[----:B------:R-:W-:Y:S01]  /*0500*/  STG.E desc[UR6][R2.64], R11 ;  /* 0x0000000b02007986 */ /* 0x000fe2000c101906 */
[----:B------:R-:W-:Y:S06]  /*0510*/  BAR.SYNC.DEFER_BLOCKING 0x0 ;  /* 0x0000000000007b1d */ /* 0x000fec0000010000 */
[----:B------:R-:W2:Y:S01]  /*0520*/  LDG.E R8, desc[UR6][R2.64] ;  /* 0x0000000602087981 */ /* 0x000ea2000c1e1900 */
[----:B------:R-:W-:-:S03]  /*0530*/  IADD3 R6, PT, PT, R6, 0x4, RZ ;  /* 0x0000000406067810 */ /* 0x000fc60007ffe0ff */
[----:B------:R0:W2:Y:S01]  /*0540*/  LDS R7, [R4+0x4] ;  /* 0x0000040004077984 */ /* 0x0000a20000000800 */
[----:B------:R-:W-:Y:S01]  /*0550*/  ISETP.NE.AND P0, PT, R6, RZ, PT ;  /* 0x000000ff0600720c */ /* 0x000fe20003f05270 */
[----:B0-----:R-:W-:Y:S02]  /*0560*/  VIADD R4, R4, 0x10 ;  /* 0x0000001004047836 */ /* 0x001fe40000000000 */
[----:B--2---:R-:W-:-:S05]  /*0570*/  FADD R7, R7, R8 ;  /* 0x0000000807077221 */ /* 0x004fca0000000000 */
[----:B------:R0:W-:Y:S01]  /*0580*/  STG.E desc[UR6][R2.64], R7 ;  /* 0x0000000702007986 */ /* 0x0001e2000c101906 */
[----:B------:R-:W-:Y:S06]  /*0590*/  BAR.SYNC.DEFER_BLOCKING 0x0 ;  /* 0x0000000000007b1d */ /* 0x000fec0000010000 */
[----:B------:R-:W-:Y:S05]  /*05a0*/  @P0 BRA `(.L_x_5) ;  /* 0xfffffffc009c0947 */ /* 0x000fea000383ffff */
.L_x_4:
[----:B------:R-:W-:Y:S05]  /*05b0*/  @!P1 EXIT ;  /* 0x000000000000994d */ /* 0x000fea0003800000 */
[----:B------:R-:W-:Y:S02]  /*05c0*/  LEA R5, R5, UR4, 0x2 ;  /* 0x0000000405057c11 */ /* 0x000fe4000f8e10ff */
[----:B------:R-:W-:-:S07]  /*05d0*/  IADD3 R0, PT, PT, -R0, RZ, RZ ;  /* 0x000000ff00007210 */ /* 0x000fce0007ffe1ff */
.L_x_6:
[----:B01----:R-:W2:Y:S01]  /*05e0*/  LDG.E R7, desc[UR6][R2.64] ;  /* 0x0000000602077981 */ /* 0x003ea2000c1e1900 */
[----:B------:R-:W-:Y:S01]  /*05f0*/  IADD3 R0, PT, PT, R0, 0x1, RZ ;  /* 0x0000000100007810 */ /* 0x000fe20007ffe0ff */
[----:B------:R-:W-:Y:S05]  /*0600*/  WARPSYNC.ALL ;  /* 0x0000000000007948 */ /* 0x000fea0003800000 */
[----:B------:R0:W2:Y:S01]  /*0610*/  LDS R4, [R5] ;  /* 0x0000000005047984 */ /* 0x0000a20000000800 */
[----:B------:R-:W-:Y:S01]  /*0620*/  ISETP.NE.AND P0, PT, R0, RZ, PT ;  /* 0x000000ff0000720c */ /* 0x000fe20003f05270 */
[----:B0-----:R-:W-:Y:S02]  /*0630*/  VIADD R5, R5, 0x4 ;  /* 0x0000000405057836 */ /* 0x001fe40000000000 */
[----:B--2---:R-:W-:-:S05]  /*0640*/  FADD R7, R4, R7 ;  /* 0x0000000704077221 */ /* 0x004fca0000000000 */
[----:B------:R1:W-:Y:S01]  /*0650*/  STG.E desc[UR6][R2.64], R7 ;  /* 0x0000000702007986 */ /* 0x0003e2000c101906 */
[----:B------:R-:W-:Y:S06]  /*0660*/  BAR.SYNC.DEFER_BLOCKING 0x0 ;  /* 0x0000000000007b1d */ /* 0x000fec0000010000 */
[----:B------:R-:W-:Y:S05]  /*0670*/  @P0 BRA `(.L_x_6) ;  /* 0xfffffffc00d80947 */ /* 0x000fea000383ffff */
[----:B------:R-:W-:Y:S05]  /*0680*/  EXIT ;  /* 0x000000000000794d */ /* 0x000fea0003800000 */
        .weak           $__internal_0_$__cuda_sm20_sqrt_rn_f32_slowpath
        .type           $__internal_0_$__cuda_sm20_sqrt_rn_f32_slowpath,@function
        .size           $__internal_0_$__cuda_sm20_sqrt_rn_f32_slowpath,(.L_x_9 - $__internal_0_$__cuda_sm20_sqrt_rn_f32_slowpath)
$__internal_0_$__cuda_sm20_sqrt_rn_f32_slowpath:
[----:B------:R-:W-:-:S13]  /*0690*/  LOP3.LUT P0, RZ, R0, 0x7fffffff, RZ, 0xc0, !PT ;  /* 0x7fffffff00ff7812 */ /* 0x000fda000780c0ff */
[----:B------:R-:W-:Y:S01]  /*06a0*/  @!P0 MOV R3, R0 ;  /* 0x0000000000038202 */ /* 0x000fe20000000f00 */
[----:B------:R-:W-:Y:S06]  /*06b0*/  @!P0 BRA `(.L_x_7) ;  /* 0x0000000000408947 */ /* 0x000fec0003800000 */
[----:B------:R-:W-:-:S13]  /*06c0*/  FSETP.GEU.FTZ.AND P0, PT, R0, RZ, PT ;  /* 0x000000ff0000720b */ /* 0x000fda0003f1e000 */
[----:B------:R-:W-:Y:S01]  /*06d0*/  @!P0 MOV R3, 0x7fffffff ;  /* 0x7fffffff00038802 */ /* 0x000fe20000000f00 */
[----:B------:R-:W-:Y:S06]  /*06e0*/  @!P0 BRA `(.L_x_7) ;  /* 0x0000000000348947 */ /* 0x000fec0003800000 */
[----:B------:R-:W-:-:S13]  /*06f0*/  FSETP.GTU.FTZ.AND P0, PT, |R0|, +INF , PT ;  /* 0x7f8000000000780b */ /* 0x000fda0003f1c200 */
[----:B------:R-:W-:Y:S01]  /*0700*/  @P0 FADD.FTZ R3, R0, 1 ;  /* 0x3f80000000030421 */ /* 0x000fe20000010000 */
[----:B------:R-:W-:Y:S06]  /*0710*/  @P0 BRA `(.L_x_7) ;  /* 0x0000000000280947 */ /* 0x000fec0003800000 */
[----:B------:R-:W-:-:S13]  /*0720*/  FSETP.NEU.FTZ.AND P0, PT, |R0|, +INF , PT ;  /* 0x7f8000000000780b */ /* 0x000fda0003f1d200 */
[----:B------:R-:W-:-:S04]  /*0730*/  @P0 FFMA R5, R0, 1.84467440737095516160e+19, RZ ;  /* 0x5f80000000050823 */ /* 0x000fc800000000ff */
[----:B------:R-:W0:Y:S02]  /*0740*/  @P0 MUFU.RSQ R6, R5 ;  /* 0x0000000500060308 */ /* 0x000e240000001400 */
[----:B0-----:R-:W-:Y:S01]  /*0750*/  @P0 FMUL.FTZ R8, R5, R6 ;  /* 0x0000000605080220 */ /* 0x001fe20000410000 */
[----:B------:R-:W-:-:S03]  /*0760*/  @P0 FMUL.FTZ R6, R6, 0.5 ;  /* 0x3f00000006060820 */ /* 0x000fc60000410000 */
[----:B------:R-:W-:-:S04]  /*0770*/  @P0 FADD.FTZ R3, -R8, -RZ ;  /* 0x800000ff08030221 */ /* 0x000fc80000010100 */
[----:B------:R-:W-:Y:S01]  /*0780*/  @P0 FFMA R7, R8, R3, R5 ;  /* 0x0000000308070223 */ /* 0x000fe20000000005 */
[----:B------:R-:W-:-:S03]  /*0790*/  @!P0 IMAD.MOV.U32 R3, RZ, RZ, R0 ;  /* 0x000000ffff038224 */ /* 0x000fc600078e0000 */
[----:B------:R-:W-:-:S04]  /*07a0*/  @P0 FFMA R6, R7, R6, R8 ;  /* 0x0000000607060223 */ /* 0x000fc80000000008 */
[----:B------:R-:W-:-:S07]  /*07b0*/  @P0 FMUL.FTZ R3, R6, 2.3283064365386962891e-10 ;  /* 0x2f80000006030820 */ /* 0x000fce0000410000 */
.L_x_7:
[----:B------:R-:W-:Y:S01]  /*07c0*/  HFMA2 R7, -RZ, RZ, 0, 0 ;  /* 0x00000000ff077431 */ /* 0x000fe200000001ff */
[----:B------:R-:W-:-:S04]  /*07d0*/  MOV R6, R9 ;  /* 0x0000000900067202 */ /* 0x000fc80000000f00 */
[----:B------:R-:W-:Y:S05]  /*07e0*/  RET.REL.NODEC R6 `(_Z19QuarterAreaOfCirclePf) ;  /* 0xfffffff806047950 */ /* 0x000fea0003c3ffff */
.L_x_8:
[----:B------:R-:W-:-:S00]  /*07f0*/  BRA `(.L_x_8) ;  /* 0xfffffffc00fc7947 */ /* 0x000fc0000383ffff */
[----:B------:R-:W-:-:S00]  /*0800*/  NOP ;  /* 0x0000000000007918 */ /* 0x000fc00000000000 */
[----:B------:R-:W-:-:S00]  /*0810*/  NOP ;  /* 0x0000000000007918 */ /* 0x000fc00000000000 */
[----:B------:R-:W-:-:S00]  /*0820*/  NOP ;  /* 0x0000000000007918 */ /* 0x000fc00000000000 */
[----:B------:R-:W-:-:S00]  /*0830*/  NOP ;  /* 0x0000000000007918 */ /* 0x000fc00000000000 */
[----:B------:R-:W-:-:S00]  /*0840*/  NOP ;  /* 0x0000000000007918 */ /* 0x000fc00000000000 */
[----:B------:R-:W-:-:S00]  /*0850*/  NOP ;  /* 0x0000000000007918 */ /* 0x000fc00000000000 */
[----:B------:R-:W-:-:S00]  /*0860*/  NOP ;  /* 0x0000000000007918 */ /* 0x000fc00000000000 */
[----:B------:R-:W-:-:S00]  /*0870*/  NOP ;  /* 0x0000000000007918 */ /* 0x000fc00000000000 */
.L_x_9:


//--------------------- .nv.shared._Z19QuarterAreaOfCirclePf --------------------------
	.section	.nv.shared._Z19QuarterAreaOfCirclePf,"aw",@nobits
	.sectionflags	@""
	.align	4
.nv.shared._Z19QuarterAreaOfCirclePf:
	.zero		1152


//--------------------- .nv.shared.reserved.0     --------------------------
	.section	.nv.shared.reserved.0,"aw",@nobits
	.weak		__nv_reservedSMEM_offset_0_alias
	.size		__nv_reservedSMEM_offset_0_alias, 0, 64
	.other		__nv_reservedSMEM_offset_0_alias,@"STO_CUDA_RESERVED_SHARED STV_DEFAULT"
__nv_reservedSMEM_offset_0_alias:
	.zero		0
	.zero		64


//--------------------- .nv.constant0._Z19QuarterAreaOfCirclePf --------------------------
	.section	.nv.constant0._Z19QuarterAreaOfCirclePf,"a",@progbits
	.sectionflags	@""
	.align	4
.nv.constant0._Z19QuarterAreaOfCirclePf:
	.zero		904


//--------------------- SYMBOLS --------------------------

	.type		.nv.reservedSmem.offset0,@object
	.size		.nv.reservedSmem.offset0,0x4
	.type		.nv.reservedSmem.cap,@object
	.size		.nv.reservedSmem.cap,0x4
